//
// Generated by NVIDIA NVVM Compiler
//
// Compiler Build ID: CL-36424714
// Cuda compilation tools, release 13.0, V13.0.88
// Based on NVVM 20.0.0
//

.version 9.0
.target sm_100
.address_size 64

	// .globl	_Z17SurfaceErodePointyPiiiib

.visible .entry _Z17SurfaceErodePointyPiiiib(
	.param .u64 _Z17SurfaceErodePointyPiiiib_param_0,
	.param .u64 .ptr .align 1 _Z17SurfaceErodePointyPiiiib_param_1,
	.param .u32 _Z17SurfaceErodePointyPiiiib_param_2,
	.param .u32 _Z17SurfaceErodePointyPiiiib_param_3,
	.param .u32 _Z17SurfaceErodePointyPiiiib_param_4,
	.param .u8 _Z17SurfaceErodePointyPiiiib_param_5
)
{
	.reg .pred 	%p<55>;
	.reg .b16 	%rs<11>;
	.reg .b32 	%r<45>;
	.reg .b64 	%rd<4>;

	ld.param.u64 	%rd1, [_Z17SurfaceErodePointyPiiiib_param_0];
	ld.param.u64 	%rd2, [_Z17SurfaceErodePointyPiiiib_param_1];
	ld.param.u32 	%r21, [_Z17SurfaceErodePointyPiiiib_param_2];
	ld.param.u32 	%r22, [_Z17SurfaceErodePointyPiiiib_param_3];
	ld.param.u32 	%r24, [_Z17SurfaceErodePointyPiiiib_param_4];
	ld.param.s8 	%rs2, [_Z17SurfaceErodePointyPiiiib_param_5];
	mov.u32 	%r25, %ctaid.x;
	mov.u32 	%r26, %ntid.x;
	mov.u32 	%r27, %tid.x;
	mad.lo.s32 	%r1, %r25, %r26, %r27;
	mov.u32 	%r28, %ctaid.y;
	mov.u32 	%r29, %ntid.y;
	mov.u32 	%r30, %tid.y;
	mad.lo.s32 	%r31, %r28, %r29, %r30;
	mov.u32 	%r32, %ctaid.z;
	mov.u32 	%r33, %ntid.z;
	mov.u32 	%r34, %tid.z;
	mad.lo.s32 	%r3, %r32, %r33, %r34;
	setp.ge.s32 	%p6, %r1, %r22;
	setp.ge.s32 	%p7, %r31, %r24;
	or.pred  	%p8, %p6, %p7;
	setp.ge.s32 	%p9, %r3, %r21;
	or.pred  	%p10, %p9, %p8;
	@%p10 bra 	$L__BB0_23;
	suld.b.3d.b8.trap {%rs1}, [%rd1, {%r1, %r31, %r3, %r3}];
	and.b16  	%rs3, %rs1, 255;
	setp.eq.s16 	%p12, %rs3, 0;
	mov.pred 	%p11, -1;
	mov.pred 	%p54, %p11;
	@%p12 bra 	$L__BB0_21;
	add.s32 	%r38, %r3, -1;
	add.s32 	%r5, %r31, -1;
	add.s32 	%r6, %r1, -1;
	setp.eq.s16 	%p13, %rs2, 0;
	@%p13 bra 	$L__BB0_3;
	bra.uni 	$L__BB0_12;
$L__BB0_3:
	setp.lt.s32 	%p35, %r38, 1;
	setp.ge.s32 	%p36, %r38, %r21;
	or.pred  	%p1, %p35, %p36;
	mov.u32 	%r39, %r5;
$L__BB0_4:
	setp.lt.s32 	%p37, %r39, 1;
	setp.ge.s32 	%p38, %r39, %r24;
	or.pred  	%p39, %p37, %p38;
	or.pred  	%p2, %p1, %p39;
	mov.b32 	%r40, -2;
	mov.u32 	%r41, %r6;
$L__BB0_5:
	mov.u32 	%r10, %r41;
	@%p2 bra 	$L__BB0_9;
	setp.lt.s32 	%p40, %r10, 1;
	setp.ge.s32 	%p41, %r10, %r22;
	or.pred  	%p42, %p40, %p41;
	@%p42 bra 	$L__BB0_9;
	setp.eq.s32 	%p43, %r39, %r31;
	setp.eq.s32 	%p44, %r38, %r3;
	setp.eq.s32 	%p45, %r40, -1;
	and.pred  	%p46, %p45, %p43;
	and.pred  	%p47, %p44, %p46;
	@%p47 bra 	$L__BB0_9;
	suld.b.3d.b8.trap {%rs8}, [%rd1, {%r10, %r39, %r38, %r38}];
	and.b16  	%rs9, %rs8, 255;
	setp.ne.s16 	%p49, %rs9, %rs3;
	mov.pred 	%p54, 0;
	@%p49 bra 	$L__BB0_21;
$L__BB0_9:
	add.s32 	%r41, %r10, 1;
	add.s32 	%r40, %r40, 1;
	setp.le.s32 	%p50, %r10, %r1;
	@%p50 bra 	$L__BB0_5;
	add.s32 	%r13, %r39, 1;
	setp.le.s32 	%p51, %r39, %r31;
	mov.u32 	%r39, %r13;
	@%p51 bra 	$L__BB0_4;
	add.s32 	%r14, %r38, 1;
	setp.gt.s32 	%p53, %r38, %r3;
	mov.u32 	%r38, %r14;
	mov.pred 	%p54, %p11;
	@%p53 bra 	$L__BB0_21;
	bra.uni 	$L__BB0_3;
$L__BB0_12:
	setp.lt.s32 	%p14, %r38, 1;
	setp.ge.s32 	%p15, %r38, %r21;
	or.pred  	%p3, %p14, %p15;
	mov.u32 	%r43, %r5;
$L__BB0_13:
	setp.lt.s32 	%p16, %r43, 1;
	setp.ge.s32 	%p17, %r43, %r24;
	or.pred  	%p18, %p16, %p17;
	or.pred  	%p4, %p3, %p18;
	mov.u32 	%r44, %r6;
$L__BB0_14:
	mov.u32 	%r17, %r44;
	@%p4 bra 	$L__BB0_18;
	setp.lt.s32 	%p19, %r17, 1;
	setp.ge.s32 	%p20, %r17, %r22;
	or.pred  	%p21, %p19, %p20;
	@%p21 bra 	$L__BB0_18;
	setp.eq.s32 	%p22, %r43, %r31;
	setp.eq.s32 	%p23, %r38, %r3;
	setp.eq.s32 	%p24, %r17, %r1;
	and.pred  	%p25, %p24, %p22;
	and.pred  	%p26, %p23, %p25;
	@%p26 bra 	$L__BB0_18;
	suld.b.3d.b8.trap {%rs5}, [%rd1, {%r17, %r43, %r38, %r38}];
	and.b16  	%rs6, %rs5, 255;
	setp.ne.s16 	%p28, %rs6, %rs3;
	setp.ne.s16 	%p29, %rs6, 0;
	and.pred  	%p30, %p28, %p29;
	mov.pred 	%p54, 0;
	@%p30 bra 	$L__BB0_21;
$L__BB0_18:
	add.s32 	%r44, %r17, 1;
	setp.le.s32 	%p31, %r17, %r1;
	@%p31 bra 	$L__BB0_14;
	add.s32 	%r19, %r43, 1;
	setp.le.s32 	%p32, %r43, %r31;
	mov.u32 	%r43, %r19;
	@%p32 bra 	$L__BB0_13;
	add.s32 	%r20, %r38, 1;
	setp.le.s32 	%p34, %r38, %r3;
	mov.u32 	%r38, %r20;
	mov.pred 	%p54, %p11;
	@%p34 bra 	$L__BB0_12;
$L__BB0_21:
	bar.sync 	0;
	@%p54 bra 	$L__BB0_23;
	cvta.to.global.u64 	%rd3, %rd2;
	mov.b16 	%rs10, 0;
	sust.b.3d.b8.trap 	[%rd1, {%r1, %r31, %r3, %r3}], {%rs10};
	ld.global.u32 	%r36, [%rd3];
	add.s32 	%r37, %r36, 1;
	st.global.u32 	[%rd3], %r37;
$L__BB0_23:
	ret;

}


// ===== COMPILED SASS (sm_100) =====

	.target	sm_100

	.elftype	@"ET_EXEC"


//--------------------- .note.nv.tkinfo           --------------------------
	.section	.note.nv.tkinfo,"",@"SHT_NOTE"
	.sectionflags	@"SHF_NOTE_NV_TKINFO"
	.tkinfo
        /*0018*/ 	.word	0x00000002
        /*0030*/ 	.string	""
        /*0030*/ 	.string	"ptxas"
        /*0030*/ 	.string	"Cuda compilation tools, release 13.0, V13.0.88"
        /*0030*/ 	.string	"Build cuda_13.0.r13.0/compiler.36424714_0"
        /*0030*/ 	.string	"-arch sm_100 -m 64 "



//--------------------- .note.nv.cuinfo           --------------------------
	.section	.note.nv.cuinfo,"",@"SHT_NOTE"
	.sectionflags	@"SHF_NOTE_NV_CUINFO"
        /*0018*/ 	.short	0x0002
        /*001a*/ 	.short	0x0064
        /*001c*/ 	.short	0x0082
	.zero		2


//--------------------- .nv.info                  --------------------------
	.section	.nv.info,"",@"SHT_CUDA_INFO"
	.align	4


	//----- nvinfo : EIATTR_REGCOUNT
	.align		4
        /*0000*/ 	.byte	0x04, 0x2f
        /*0002*/ 	.short	(.L_1 - .L_0)
	.align		4
.L_0:
        /*0004*/ 	.word	index@(_Z17SurfaceErodePointyPiiiib)
        /*0008*/ 	.word	0x0000000e


	//----- nvinfo : EIATTR_FRAME_SIZE
	.align		4
.L_1:
        /*000c*/ 	.byte	0x04, 0x11
        /*000e*/ 	.short	(.L_3 - .L_2)
	.align		4
.L_2:
        /*0010*/ 	.word	index@(_Z17SurfaceErodePointyPiiiib)
        /*0014*/ 	.word	0x00000000


	//----- nvinfo : EIATTR_MIN_STACK_SIZE
	.align		4
.L_3:
        /*0018*/ 	.byte	0x04, 0x12
        /*001a*/ 	.short	(.L_5 - .L_4)
	.align		4
.L_4:
        /*001c*/ 	.word	index@(_Z17SurfaceErodePointyPiiiib)
        /*0020*/ 	.word	0x00000000
.L_5:


//--------------------- .nv.compat                --------------------------
	.section	.nv.compat,"",@"SHT_CUDA_COMPAT_INFO"
	.align	4
        /*0000*/ 	.byte	0x02, 0x09, 0x00, 0x00, 0x02, 0x02, 0x02, 0x00, 0x02, 0x05, 0x05, 0x00, 0x03, 0x07, 0x01, 0x01
        /*0010*/ 	.byte	0x02, 0x03, 0x00, 0x00, 0x02, 0x06, 0x01, 0x00, 0x04, 0x0b, 0x08, 0x00, 0x09, 0x00, 0x00, 0x00
        /*0020*/ 	.byte	0x00, 0x00, 0x00, 0x00


//--------------------- .nv.info._Z17SurfaceErodePointyPiiiib --------------------------
	.section	.nv.info._Z17SurfaceErodePointyPiiiib,"",@"SHT_CUDA_INFO"
	.sectionflags	@""
	.align	4


	//----- nvinfo : EIATTR_CUDA_API_VERSION
	.align		4
        /*0000*/ 	.byte	0x04, 0x37
        /*0002*/ 	.short	(.L_7 - .L_6)
.L_6:
        /*0004*/ 	.word	0x00000082


	//----- nvinfo : EIATTR_KPARAM_INFO
	.align		4
.L_7:
        /*0008*/ 	.byte	0x04, 0x17
        /*000a*/ 	.short	(.L_9 - .L_8)
.L_8:
        /*000c*/ 	.word	0x00000000
        /*0010*/ 	.short	0x0005
        /*0012*/ 	.short	0x001c
        /*0014*/ 	.byte	0x00, 0xf0, 0x05, 0x00


	//----- nvinfo : EIATTR_KPARAM_INFO
	.align		4
.L_9:
        /*0018*/ 	.byte	0x04, 0x17
        /*001a*/ 	.short	(.L_11 - .L_10)
.L_10:
        /*001c*/ 	.word	0x00000000
        /*0020*/ 	.short	0x0004
        /*0022*/ 	.short	0x0018
        /*0024*/ 	.byte	0x00, 0xf0, 0x11, 0x00


	//----- nvinfo : EIATTR_KPARAM_INFO
	.align		4
.L_11:
        /*0028*/ 	.byte	0x04, 0x17
        /*002a*/ 	.short	(.L_13 - .L_12)
.L_12:
        /*002c*/ 	.word	0x00000000
        /*0030*/ 	.short	0x0003
        /*0032*/ 	.short	0x0014
        /*0034*/ 	.byte	0x00, 0xf0, 0x11, 0x00


	//----- nvinfo : EIATTR_KPARAM_INFO
	.align		4
.L_13:
        /*0038*/ 	.byte	0x04, 0x17
        /*003a*/ 	.short	(.L_15 - .L_14)
.L_14:
        /*003c*/ 	.word	0x00000000
        /*0040*/ 	.short	0x0002
        /*0042*/ 	.short	0x0010
        /*0044*/ 	.byte	0x00, 0xf0, 0x11, 0x00


	//----- nvinfo : EIATTR_KPARAM_INFO
	.align		4
.L_15:
        /*0048*/ 	.byte	0x04, 0x17
        /*004a*/ 	.short	(.L_17 - .L_16)
.L_16:
        /*004c*/ 	.word	0x00000000
        /*0050*/ 	.short	0x0001
        /*0052*/ 	.short	0x0008
        /*0054*/ 	.byte	0x00, 0xf5, 0x21, 0x00


	//----- nvinfo : EIATTR_KPARAM_INFO
	.align		4
.L_17:
        /*0058*/ 	.byte	0x04, 0x17
        /*005a*/ 	.short	(.L_19 - .L_18)
.L_18:
        /*005c*/ 	.word	0x00000000
        /*0060*/ 	.short	0x0000
        /*0062*/ 	.short	0x0000
        /*0064*/ 	.byte	0x00, 0xf0, 0x21, 0x00


	//----- nvinfo : EIATTR_SPARSE_MMA_MASK
	.align		4
.L_19:
        /*0068*/ 	.byte	0x03, 0x50
        /*006a*/ 	.short	0x0000


	//----- nvinfo : EIATTR_MAXREG_COUNT
	.align		4
        /*006c*/ 	.byte	0x03, 0x1b
        /*006e*/ 	.short	0x00ff


	//----- nvinfo : EIATTR_NUM_BARRIERS
	.align		4
        /*0070*/ 	.byte	0x02, 0x4c
        /*0072*/ 	.byte	0x01
	.zero		1


	//----- nvinfo : EIATTR_MERCURY_ISA_VERSION
	.align		4
        /*0074*/ 	.byte	0x03, 0x5f
        /*0076*/ 	.short	0x0101


	//----- nvinfo : EIATTR_VRC_CTA_INIT_COUNT
	.align		4
        /*0078*/ 	.byte	0x02, 0x4a
	.zero		1
	.zero		1


	//----- nvinfo : EIATTR_EXIT_INSTR_OFFSETS
	.align		4
        /*007c*/ 	.byte	0x04, 0x1c
        /*007e*/ 	.short	(.L_21 - .L_20)


	//   ....[0]....
.L_20:
        /*0080*/ 	.word	0x00000120


	//   ....[1]....
        /*0084*/ 	.word	0x000007e0


	//   ....[2]....
        /*0088*/ 	.word	0x00000860


	//----- nvinfo : EIATTR_CRS_STACK_SIZE
	.align		4
.L_21:
        /*008c*/ 	.byte	0x04, 0x1e
        /*008e*/ 	.short	(.L_23 - .L_22)
.L_22:
        /*0090*/ 	.word	0x00000000


	//----- nvinfo : EIATTR_CBANK_PARAM_SIZE
	.align		4
.L_23:
        /*0094*/ 	.byte	0x03, 0x19
        /*0096*/ 	.short	0x001d


	//----- nvinfo : EIATTR_PARAM_CBANK
	.align		4
        /*0098*/ 	.byte	0x04, 0x0a
        /*009a*/ 	.short	(.L_25 - .L_24)
	.align		4
.L_24:
        /*009c*/ 	.word	index@(.nv.constant0._Z17SurfaceErodePointyPiiiib)
        /*00a0*/ 	.short	0x0380
        /*00a2*/ 	.short	0x001d


	//----- nvinfo : EIATTR_SW_WAR
	.align		4
.L_25:
        /*00a4*/ 	.byte	0x04, 0x36
        /*00a6*/ 	.short	(.L_27 - .L_26)
.L_26:
        /*00a8*/ 	.word	0x00000008
.L_27:


//--------------------- .nv.callgraph             --------------------------
	.section	.nv.callgraph,"",@"SHT_CUDA_CALLGRAPH"
	.align	4
	.sectionentsize	8
	.align		4
        /*0000*/ 	.word	0x00000000
	.align		4
        /*0004*/ 	.word	0xffffffff
	.align		4
        /*0008*/ 	.word	0x00000000
	.align		4
        /*000c*/ 	.word	0xfffffffe
	.align		4
        /*0010*/ 	.word	0x00000000
	.align		4
        /*0014*/ 	.word	0xfffffffd
	.align		4
        /*0018*/ 	.word	0x00000000
	.align		4
        /*001c*/ 	.word	0xfffffffc


//--------------------- .text._Z17SurfaceErodePointyPiiiib --------------------------
	.section	.text._Z17SurfaceErodePointyPiiiib,"ax",@progbits
	.align	128
        .global         _Z17SurfaceErodePointyPiiiib
        .type           _Z17SurfaceErodePointyPiiiib,@function
        .size           _Z17SurfaceErodePointyPiiiib,(.L_x_17 - _Z17SurfaceErodePointyPiiiib)
        .other          _Z17SurfaceErodePointyPiiiib,@"STO_CUDA_ENTRY STV_DEFAULT"
_Z17SurfaceErodePointyPiiiib:
.text._Z17SurfaceErodePointyPiiiib:
[----:B------:R-:W-:Y:S01]  /*0000*/  LDC R1, c[0x0][0x37c] ;  /* 0x0000df00ff017b82 */ /* 0x000fe20000000800 */
[----:B------:R-:W0:Y:S07]  /*0010*/  S2R R0, SR_TID.Y ;  /* 0x0000000000007919 */ /* 0x000e2e0000002200 */
[----:B------:R-:W1:Y:S01]  /*0020*/  LDC R4, c[0x0][0x360] ;  /* 0x0000d800ff047b82 */ /* 0x000e620000000800 */
[----:B------:R-:W2:Y:S01]  /*0030*/  LDCU UR7, c[0x0][0x398] ;  /* 0x00007300ff0777ac */ /* 0x000ea20008000800 */
[----:B------:R-:W1:Y:S01]  /*0040*/  S2R R3, SR_TID.X ;  /* 0x0000000000037919 */ /* 0x000e620000002100 */
[----:B------:R-:W3:Y:S01]  /*0050*/  LDCU.64 UR8, c[0x0][0x390] ;  /* 0x00007200ff0877ac */ /* 0x000ee20008000a00 */
[----:B------:R-:W4:Y:S04]  /*0060*/  S2R R7, SR_TID.Z ;  /* 0x0000000000077919 */ /* 0x000f280000002300 */
[----:B------:R-:W0:Y:S08]  /*0070*/  S2UR UR5, SR_CTAID.Y ;  /* 0x00000000000579c3 */ /* 0x000e300000002600 */
[----:B------:R-:W0:Y:S08]  /*0080*/  LDC R5, c[0x0][0x364] ;  /* 0x0000d900ff057b82 */ /* 0x000e300000000800 */
[----:B------:R-:W1:Y:S08]  /*0090*/  S2UR UR4, SR_CTAID.X ;  /* 0x00000000000479c3 */ /* 0x000e700000002500 */
[----:B------:R-:W4:Y:S08]  /*00a0*/  S2UR UR6, SR_CTAID.Z ;  /* 0x00000000000679c3 */ /* 0x000f300000002700 */
[----:B------:R-:W4:Y:S01]  /*00b0*/  LDC R6, c[0x0][0x368] ;  /* 0x0000da00ff067b82 */ /* 0x000f220000000800 */
[----:B0-----:R-:W-:-:S05]  /*00c0*/  IMAD R5, R5, UR5, R0 ;  /* 0x0000000505057c24 */ /* 0x001fca000f8e0200 */
[----:B--2---:R-:W-:Y:S01]  /*00d0*/  ISETP.GE.AND P0, PT, R5, UR7, PT ;  /* 0x0000000705007c0c */ /* 0x004fe2000bf06270 */
[----:B-1----:R-:W-:-:S05]  /*00e0*/  IMAD R4, R4, UR4, R3 ;  /* 0x0000000404047c24 */ /* 0x002fca000f8e0203 */
[----:B---3--:R-:W-:Y:S01]  /*00f0*/  ISETP.GE.OR P0, PT, R4, UR9, P0 ;  /* 0x0000000904007c0c */ /* 0x008fe20008706670 */
[----:B----4-:R-:W-:-:S05]  /*0100*/  IMAD R6, R6, UR6, R7 ;  /* 0x0000000606067c24 */ /* 0x010fca000f8e0207 */
[----:B------:R-:W-:-:S13]  /*0110*/  ISETP.GE.OR P0, PT, R6, UR8, P0 ;  /* 0x0000000806007c0c */ /* 0x000fda0008706670 */
[----:B------:R-:W-:Y:S05]  /*0120*/  @P0 EXIT ;  /* 0x000000000000094d */ /* 0x000fea0003800000 */
[----:B------:R-:W0:Y:S01]  /*0130*/  LDCU UR4, c[0x0][0x380] ;  /* 0x00007000ff0477ac */ /* 0x000e220008000800 */
[----:B------:R-:W1:Y:S01]  /*0140*/  LDCU UR5, c[0x0][0x394] ;  /* 0x00007280ff0577ac */ /* 0x000e620008000800 */
[----:B------:R-:W2:Y:S01]  /*0150*/  LDCU UR6, c[0x0][0x394] ;  /* 0x00007280ff0677ac */ /* 0x000ea20008000800 */
[----:B0-----:R-:W5:Y:S01]  /*0160*/  SULD.D.BA.3D.U8.STRONG.SM.TRAP R0, [R4], UR4 ;  /* 0xb0ff040004007f99 */ /* 0x001f6200081ea100 */
[----:B------:R-:W-:Y:S01]  /*0170*/  BSSY.RECONVERGENT B0, `(.L_x_0) ;  /* 0x0000064000007945 */ /* 0x000fe20003800200 */
[----:B------:R-:W-:Y:S02]  /*0180*/  PLOP3.LUT P0, PT, PT, PT, PT, 0x80, 0x8 ;  /* 0x000000000008781c */ /* 0x000fe40003f0f070 */
[----:B-----5:R-:W-:-:S04]  /*0190*/  LOP3.LUT R0, R0, 0xff, RZ, 0xc0, !PT ;  /* 0x000000ff00007812 */ /* 0x020fc800078ec0ff */
[----:B------:R-:W-:-:S13]  /*01a0*/  ISETP.NE.AND P1, PT, R0, RZ, PT ;  /* 0x000000ff0000720c */ /* 0x000fda0003f25270 */
[----:B-12---:R-:W-:Y:S05]  /*01b0*/  @!P1 BRA `(.L_x_1) ;  /* 0x00000004007c9947 */ /* 0x006fea0003800000 */
[----:B------:R-:W0:Y:S01]  /*01c0*/  LDCU.U8 UR4, c[0x0][0x39c] ;  /* 0x00007380ff0477ac */ /* 0x000e220008000000 */
[----:B------:R-:W-:Y:S02]  /*01d0*/  VIADD R2, R5, 0xffffffff ;  /* 0xffffffff05027836 */ /* 0x000fe40000000000 */
[----:B------:R-:W-:Y:S02]  /*01e0*/  VIADD R3, R4, 0xffffffff ;  /* 0xffffffff04037836 */ /* 0x000fe40000000000 */
[----:B------:R-:W-:Y:S01]  /*01f0*/  VIADD R10, R6, 0xffffffff ;  /* 0xffffffff060a7836 */ /* 0x000fe20000000000 */
[----:B0-----:R-:W-:-:S04]  /*0200*/  UPRMT UR4, UR4, 0x8880, URZ ;  /* 0x0000888004047896 */ /* 0x001fc800080000ff */
[----:B------:R-:W-:-:S09]  /*0210*/  UISETP.NE.AND UP0, UPT, UR4, URZ, UPT ;  /* 0x000000ff0400728c */ /* 0x000fd2000bf05270 */
[----:B------:R-:W-:Y:S05]  /*0220*/  BRA.U !UP0, `(.L_x_2) ;  /* 0x0000000108b07547 */ /* 0x000fea000b800000 */
.L_x_9:
[----:B------:R-:W0:Y:S01]  /*0230*/  LDCU UR4, c[0x0][0x390] ;  /* 0x00007200ff0477ac */ /* 0x000e220008000800 */
[----:B------:R-:W-:Y:S01]  /*0240*/  BSSY.RELIABLE B1, `(.L_x_3) ;  /* 0x0000025000017945 */ /* 0x000fe20003800100 */
[----:B------:R-:W-:Y:S01]  /*0250*/  IMAD.MOV.U32 R9, RZ, RZ, R2 ;  /* 0x000000ffff097224 */ /* 0x000fe200078e0002 */
[----:B0-----:R-:W-:-:S04]  /*0260*/  ISETP.GE.AND P1, PT, R10, UR4, PT ;  /* 0x000000040a007c0c */ /* 0x001fc8000bf26270 */
[----:B------:R-:W-:-:S13]  /*0270*/  ISETP.LT.OR P1, PT, R10, 0x1, P1 ;  /* 0x000000010a00780c */ /* 0x000fda0000f21670 */
.L_x_8:
[----:B------:R-:W0:Y:S01]  /*0280*/  LDCU UR4, c[0x0][0x398] ;  /* 0x00007300ff0477ac */ /* 0x000e220008000800 */
[----:B------:R-:W-:Y:S01]  /*0290*/  BSSY.RELIABLE B2, `(.L_x_4) ;  /* 0x000001c000027945 */ /* 0x000fe20003800100 */
[----:B------:R-:W-:Y:S01]  /*02a0*/  IMAD.MOV.U32 R8, RZ, RZ, R3 ;  /* 0x000000ffff087224 */ /* 0x000fe200078e0003 */
[----:B0-----:R-:W-:-:S04]  /*02b0*/  ISETP.GE.AND P0, PT, R9, UR4, PT ;  /* 0x0000000409007c0c */ /* 0x001fc8000bf06270 */
[----:B------:R-:W-:-:S04]  /*02c0*/  ISETP.LT.OR P0, PT, R9, 0x1, P0 ;  /* 0x000000010900780c */ /* 0x000fc80000701670 */
[----:B------:R-:W-:-:S13]  /*02d0*/  PLOP3.LUT P2, PT, P1, P0, PT, 0xf8, 0x8f ;  /* 0x00000000008f781c */ /* 0x000fda0000f41f70 */
.L_x_7:
[----:B------:R-:W-:Y:S04]  /*02e0*/  BSSY.RELIABLE B3, `(.L_x_5) ;  /* 0x0000013000037945 */ /* 0x000fe80003800100 */
[----:B------:R-:W-:Y:S05]  /*02f0*/  @P2 BRA `(.L_x_6) ;  /* 0x0000000000442947 */ /* 0x000fea0003800000 */
[----:B------:R-:W-:Y:S02]  /*0300*/  ISETP.NE.AND P3, PT, R9, R5, PT ;  /* 0x000000050900720c */ /* 0x000fe40003f65270 */
[C---:B------:R-:W-:Y:S02]  /*0310*/  ISETP.GE.AND P0, PT, R8.reuse, UR5, PT ;  /* 0x0000000508007c0c */ /* 0x040fe4000bf06270 */
[C---:B------:R-:W-:Y:S02]  /*0320*/  ISETP.EQ.AND P3, PT, R8.reuse, R4, !P3 ;  /* 0x000000040800720c */ /* 0x040fe40005f62270 */
[----:B------:R-:W-:Y:S02]  /*0330*/  ISETP.LT.OR P0, PT, R8, 0x1, P0 ;  /* 0x000000010800780c */ /* 0x000fe40000701670 */
[----:B------:R-:W-:-:S04]  /*0340*/  ISETP.EQ.AND P3, PT, R10, R6, P3 ;  /* 0x000000060a00720c */ /* 0x000fc80001f62270 */
[----:B------:R-:W-:-:S13]  /*0350*/  PLOP3.LUT P0, PT, P0, P3, PT, 0xf8, 0x8f ;  /* 0x00000000008f781c */ /* 0x000fda0000707f70 */
[----:B------:R-:W-:Y:S05]  /*0360*/  @P0 BRA `(.L_x_6) ;  /* 0x0000000000280947 */ /* 0x000fea0003800000 */
[----:B------:R-:W0:Y:S02]  /*0370*/  LDCU UR4, c[0x0][0x380] ;  /* 0x00007000ff0477ac */ /* 0x000e240008000800 */
[----:B0-----:R-:W5:Y:S01]  /*0380*/  SULD.D.BA.3D.U8.STRONG.SM.TRAP R7, [R8], UR4 ;  /* 0xb0ff040008077f99 */ /* 0x001f6200081ea100 */
[----:B------:R-:W-:Y:S02]  /*0390*/  PLOP3.LUT P0, PT, PT, PT, PT, 0x8, 0x80 ;  /* 0x000000000080781c */ /* 0x000fe40003f0e170 */
[----:B-----5:R-:W-:-:S04]  /*03a0*/  LOP3.LUT R7, R7, 0xff, RZ, 0xc0, !PT ;  /* 0x000000ff07077812 */ /* 0x020fc800078ec0ff */
[C---:B------:R-:W-:Y:S02]  /*03b0*/  ISETP.NE.AND P3, PT, R7.reuse, RZ, PT ;  /* 0x000000ff0700720c */ /* 0x040fe40003f65270 */
[----:B------:R-:W-:-:S13]  /*03c0*/  ISETP.NE.AND P4, PT, R7, R0, PT ;  /* 0x000000000700720c */ /* 0x000fda0003f85270 */
[----:B------:R-:W-:Y:S05]  /*03d0*/  @P3 BREAK.RELIABLE P4, B3 ;  /* 0x0000000000033942 */ /* 0x000fea0002000100 */
[----:B------:R-:W-:Y:S05]  /*03e0*/  @P3 BREAK.RELIABLE P4, B2 ;  /* 0x0000000000023942 */ /* 0x000fea0002000100 */
[----:B------:R-:W-:Y:S05]  /*03f0*/  @P3 BREAK.RELIABLE P4, B1 ;  /* 0x0000000000013942 */ /* 0x000fea0002000100 */
[----:B------:R-:W-:Y:S05]  /*0400*/  @P3 BRA P4, `(.L_x_1) ;  /* 0x0000000000e83947 */ /* 0x000fea0002000000 */
.L_x_6:
[----:B------:R-:W-:Y:S05]  /*0410*/  BSYNC.RELIABLE B3 ;  /* 0x0000000000037941 */ /* 0x000fea0003800100 */
.L_x_5:
[C---:B------:R-:W-:Y:S01]  /*0420*/  ISETP.GT.AND P0, PT, R8.reuse, R4, PT ;  /* 0x000000040800720c */ /* 0x040fe20003f04270 */
[----:B------:R-:W-:-:S12]  /*0430*/  VIADD R8, R8, 0x1 ;  /* 0x0000000108087836 */ /* 0x000fd80000000000 */
[----:B------:R-:W-:Y:S05]  /*0440*/  @!P0 BRA `(.L_x_7) ;  /* 0xfffffffc00a48947 */ /* 0x000fea000383ffff */
[----:B------:R-:W-:Y:S05]  /*0450*/  BSYNC.RELIABLE B2 ;  /* 0x0000000000027941 */ /* 0x000fea0003800100 */
.L_x_4:
[C---:B------:R-:W-:Y:S01]  /*0460*/  ISETP.GT.AND P0, PT, R9.reuse, R5, PT ;  /* 0x000000050900720c */ /* 0x040fe20003f04270 */
[----:B------:R-:W-:-:S12]  /*0470*/  VIADD R9, R9, 0x1 ;  /* 0x0000000109097836 */ /* 0x000fd80000000000 */
[----:B------:R-:W-:Y:S05]  /*0480*/  @!P0 BRA `(.L_x_8) ;  /* 0xfffffffc007c8947 */ /* 0x000fea000383ffff */
[----:B------:R-:W-:Y:S05]  /*0490*/  BSYNC.RELIABLE B1 ;  /* 0x0000000000017941 */ /* 0x000fea0003800100 */
.L_x_3:
[C---:B------:R-:W-:Y:S01]  /*04a0*/  ISETP.GT.AND P0, PT, R10.reuse, R6, PT ;  /* 0x000000060a00720c */ /* 0x040fe20003f04270 */
[----:B------:R-:W-:-:S12]  /*04b0*/  VIADD R10, R10, 0x1 ;  /* 0x000000010a0a7836 */ /* 0x000fd80000000000 */
[----:B------:R-:W-:Y:S05]  /*04c0*/  @!P0 BRA `(.L_x_9) ;  /* 0xfffffffc00588947 */ /* 0x000fea000383ffff */
[----:B------:R-:W-:Y:S01]  /*04d0*/  PLOP3.LUT P0, PT, PT, PT, PT, 0x80, 0x8 ;  /* 0x000000000008781c */ /* 0x000fe20003f0f070 */
[----:B------:R-:W-:-:S12]  /*04e0*/  BRA `(.L_x_1) ;  /* 0x0000000000b07947 */ /* 0x000fd80003800000 */
.L_x_2:
[----:B------:R-:W0:Y:S01]  /*04f0*/  LDCU UR4, c[0x0][0x390] ;  /* 0x00007200ff0477ac */ /* 0x000e220008000800 */
[----:B------:R-:W-:Y:S01]  /*0500*/  BSSY.RELIABLE B1, `(.L_x_10) ;  /* 0x0000026000017945 */ /* 0x000fe20003800100 */
[----:B------:R-:W-:Y:S01]  /*0510*/  IMAD.MOV.U32 R9, RZ, RZ, R2 ;  /* 0x000000ffff097224 */ /* 0x000fe200078e0002 */
[----:B0-----:R-:W-:-:S04]  /*0520*/  ISETP.GE.AND P1, PT, R10, UR4, PT ;  /* 0x000000040a007c0c */ /* 0x001fc8000bf26270 */
[----:B------:R-:W-:-:S13]  /*0530*/  ISETP.LT.OR P1, PT, R10, 0x1, P1 ;  /* 0x000000010a00780c */ /* 0x000fda0000f21670 */
.L_x_15:
[----:B------:R-:W0:Y:S01]  /*0540*/  LDCU UR4, c[0x0][0x398] ;  /* 0x00007300ff0477ac */ /* 0x000e220008000800 */
[----:B------:R-:W-:Y:S01]  /*0550*/  BSSY.RELIABLE B2, `(.L_x_11) ;  /* 0x000001d000027945 */ /* 0x000fe20003800100 */
[----:B------:R-:W-:Y:S02]  /*0560*/  IMAD.MOV.U32 R11, RZ, RZ, -0x2 ;  /* 0xfffffffeff0b7424 */ /* 0x000fe400078e00ff */
[----:B------:R-:W-:Y:S01]  /*0570*/  IMAD.MOV.U32 R8, RZ, RZ, R3 ;  /* 0x000000ffff087224 */ /* 0x000fe200078e0003 */
[----:B0-----:R-:W-:-:S04]  /*0580*/  ISETP.GE.AND P0, PT, R9, UR4, PT ;  /* 0x0000000409007c0c */ /* 0x001fc8000bf06270 */
[----:B------:R-:W-:-:S04]  /*0590*/  ISETP.LT.OR P0, PT, R9, 0x1, P0 ;  /* 0x000000010900780c */ /* 0x000fc80000701670 */
[----:B------:R-:W-:-:S13]  /*05a0*/  PLOP3.LUT P2, PT, P1, P0, PT, 0xf8, 0x8f ;  /* 0x00000000008f781c */ /* 0x000fda0000f41f70 */
.L_x_14:
[----:B------:R-:W-:Y:S04]  /*05b0*/  BSSY.RELIABLE B3, `(.L_x_12) ;  /* 0x0000012000037945 */ /* 0x000fe80003800100 */
[----:B------:R-:W-:Y:S05]  /*05c0*/  @P2 BRA `(.L_x_13) ;  /* 0x0000000000402947 */ /* 0x000fea0003800000 */
[----:B------:R-:W-:Y:S02]  /*05d0*/  ISETP.NE.AND P3, PT, R9, R5, PT ;  /* 0x000000050900720c */ /* 0x000fe40003f65270 */
[C---:B------:R-:W-:Y:S02]  /*05e0*/  ISETP.GE.AND P0, PT, R8.reuse, UR6, PT ;  /* 0x0000000608007c0c */ /* 0x040fe4000bf06270 */
[----:B------:R-:W-:Y:S02]  /*05f0*/  ISETP.EQ.AND P3, PT, R11, -0x1, !P3 ;  /* 0xffffffff0b00780c */ /* 0x000fe40005f62270 */
        /* <DEDUP_REMOVED lines=8> */
[----:B------:R-:W-:-:S13]  /*0680*/  ISETP.NE.AND P3, PT, R7, R0, PT ;  /* 0x000000000700720c */ /* 0x000fda0003f65270 */
[----:B------:R-:W-:Y:S05]  /*0690*/  @P3 BREAK.RELIABLE B3 ;  /* 0x0000000000033942 */ /* 0x000fea0003800100 */
[----:B------:R-:W-:Y:S05]  /*06a0*/  @P3 BREAK.RELIABLE B2 ;  /* 0x0000000000023942 */ /* 0x000fea0003800100 */
[----:B------:R-:W-:Y:S05]  /*06b0*/  @P3 BREAK.RELIABLE B1 ;  /* 0x0000000000013942 */ /* 0x000fea0003800100 */
[----:B------:R-:W-:Y:S05]  /*06c0*/  @P3 BRA `(.L_x_1) ;  /* 0x0000000000383947 */ /* 0x000fea0003800000 */
.L_x_13:
[----:B------:R-:W-:Y:S05]  /*06d0*/  BSYNC.RELIABLE B3 ;  /* 0x0000000000037941 */ /* 0x000fea0003800100 */
.L_x_12:
[C---:B------:R-:W-:Y:S01]  /*06e0*/  ISETP.GT.AND P0, PT, R8.reuse, R4, PT ;  /* 0x000000040800720c */ /* 0x040fe20003f04270 */
[----:B------:R-:W-:Y:S02]  /*06f0*/  VIADD R8, R8, 0x1 ;  /* 0x0000000108087836 */ /* 0x000fe40000000000 */
[----:B------:R-:W-:-:S10]  /*0700*/  VIADD R11, R11, 0x1 ;  /* 0x000000010b0b7836 */ /* 0x000fd40000000000 */
[----:B------:R-:W-:Y:S05]  /*0710*/  @!P0 BRA `(.L_x_14) ;  /* 0xfffffffc00a48947 */ /* 0x000fea000383ffff */
[----:B------:R-:W-:Y:S05]  /*0720*/  BSYNC.RELIABLE B2 ;  /* 0x0000000000027941 */ /* 0x000fea0003800100 */
.L_x_11:
[C---:B------:R-:W-:Y:S01]  /*0730*/  ISETP.GT.AND P0, PT, R9.reuse, R5, PT ;  /* 0x000000050900720c */ /* 0x040fe20003f04270 */
[----:B------:R-:W-:-:S12]  /*0740*/  VIADD R9, R9, 0x1 ;  /* 0x0000000109097836 */ /* 0x000fd80000000000 */
[----:B------:R-:W-:Y:S05]  /*0750*/  @!P0 BRA `(.L_x_15) ;  /* 0xfffffffc00788947 */ /* 0x000fea000383ffff */
[----:B------:R-:W-:Y:S05]  /*0760*/  BSYNC.RELIABLE B1 ;  /* 0x0000000000017941 */ /* 0x000fea0003800100 */
.L_x_10:
[C---:B------:R-:W-:Y:S01]  /*0770*/  ISETP.GT.AND P0, PT, R10.reuse, R6, PT ;  /* 0x000000060a00720c */ /* 0x040fe20003f04270 */
[----:B------:R-:W-:-:S12]  /*0780*/  VIADD R10, R10, 0x1 ;  /* 0x000000010a0a7836 */ /* 0x000fd80000000000 */
[----:B------:R-:W-:Y:S05]  /*0790*/  @!P0 BRA `(.L_x_2) ;  /* 0xfffffffc00548947 */ /* 0x000fea000383ffff */
[----:B------:R-:W-:-:S13]  /*07a0*/  PLOP3.LUT P0, PT, PT, PT, PT, 0x80, 0x8 ;  /* 0x000000000008781c */ /* 0x000fda0003f0f070 */
.L_x_1:
[----:B------:R-:W-:Y:S05]  /*07b0*/  BSYNC.RECONVERGENT B0 ;  /* 0x0000000000007941 */ /* 0x000fea0003800200 */
.L_x_0:
[----:B------:R-:W-:Y:S05]  /*07c0*/  WARPSYNC.ALL ;  /* 0x0000000000007948 */ /* 0x000fea0003800000 */
[----:B------:R-:W-:Y:S06]  /*07d0*/  BAR.SYNC.DEFER_BLOCKING 0x0 ;  /* 0x0000000000007b1d */ /* 0x000fec0000010000 */
[----:B------:R-:W-:Y:S05]  /*07e0*/  @P0 EXIT ;  /* 0x000000000000094d */ /* 0x000fea0003800000 */
[----:B------:R-:W0:Y:S01]  /*07f0*/  LDC.64 R2, c[0x0][0x388] ;  /* 0x0000e200ff027b82 */ /* 0x000e220000000a00 */
[----:B------:R-:W0:Y:S02]  /*0800*/  LDCU.64 UR4, c[0x0][0x358] ;  /* 0x00006b00ff0477ac */ /* 0x000e240008000a00 */
[----:B0-----:R-:W2:Y:S01]  /*0810*/  LDG.E R0, desc[UR4][R2.64] ;  /* 0x0000000402007981 */ /* 0x001ea2000c1e1900 */
[----:B------:R-:W0:Y:S02]  /*0820*/  LDCU UR6, c[0x0][0x380] ;  /* 0x00007000ff0677ac */ /* 0x000e240008000800 */
[----:B0-----:R0:W-:Y:S01]  /*0830*/  SUST.D.BA.3D.U8.STRONG.SM.TRAP [R4], RZ, UR6 ;  /* 0xb0ff06ff04007f9d */ /* 0x0011e2000810a100 */
[----:B--2---:R-:W-:-:S05]  /*0840*/  VIADD R7, R0, 0x1 ;  /* 0x0000000100077836 */ /* 0x004fca0000000000 */
[----:B------:R-:W-:Y:S01]  /*0850*/  STG.E desc[UR4][R2.64], R7 ;  /* 0x0000000702007986 */ /* 0x000fe2000c101904 */
[----:B0-----:R-:W-:Y:S05]  /*0860*/  EXIT ;  /* 0x000000000000794d */ /* 0x001fea0003800000 */
.L_x_16:
[----:B------:R-:W-:-:S00]  /*0870*/  BRA `(.L_x_16) ;  /* 0xfffffffc00fc7947 */ /* 0x000fc0000383ffff */
[----:B------:R-:W-:-:S00]  /*0880*/  NOP ;  /* 0x0000000000007918 */ /* 0x000fc00000000000 */
[----:B------:R-:W-:-:S00]  /*0890*/  NOP ;  /* 0x0000000000007918 */ /* 0x000fc00000000000 */
[----:B------:R-:W-:-:S00]  /*08a0*/  NOP ;  /* 0x0000000000007918 */ /* 0x000fc00000000000 */
[----:B------:R-:W-:-:S00]  /*08b0*/  NOP ;  /* 0x0000000000007918 */ /* 0x000fc00000000000 */
[----:B------:R-:W-:-:S00]  /*08c0*/  NOP ;  /* 0x0000000000007918 */ /* 0x000fc00000000000 */
[----:B------:R-:W-:-:S00]  /*08d0*/  NOP ;  /* 0x0000000000007918 */ /* 0x000fc00000000000 */
[----:B------:R-:W-:-:S00]  /*08e0*/  NOP ;  /* 0x0000000000007918 */ /* 0x000fc00000000000 */
[----:B------:R-:W-:-:S00]  /*08f0*/  NOP ;  /* 0x0000000000007918 */ /* 0x000fc00000000000 */
.L_x_17:


//--------------------- .nv.shared.reserved.0     --------------------------
	.section	.nv.shared.reserved.0,"aw",@nobits
	.weak		__nv_reservedSMEM_offset_0_alias
	.size		__nv_reservedSMEM_offset_0_alias, 0, 64
	.other		__nv_reservedSMEM_offset_0_alias,@"STO_CUDA_RESERVED_SHARED STV_DEFAULT"
__nv_reservedSMEM_offset_0_alias:
	.zero		0
	.zero		64


//--------------------- .nv.constant0._Z17SurfaceErodePointyPiiiib --------------------------
	.section	.nv.constant0._Z17SurfaceErodePointyPiiiib,"a",@progbits
	.sectionflags	@""
	.align	4
.nv.constant0._Z17SurfaceErodePointyPiiiib:
	.zero		925


//--------------------- SYMBOLS --------------------------

	.type		.nv.reservedSmem.offset0,@object
	.size		.nv.reservedSmem.offset0,0x4
